//
// Generated by NVIDIA NVVM Compiler
//
// Compiler Build ID: CL-36424714
// Cuda compilation tools, release 13.0, V13.0.88
// Based on NVVM 20.0.0
//

.version 9.0
.target sm_100
.address_size 64

	// .globl	_Z17convolve2d_helperPfiiS_iiS_
.extern .func  (.param .b32 func_retval0) vprintf
(
	.param .b64 vprintf_param_0,
	.param .b64 vprintf_param_1
)
;
.global .align 1 .b8 $str[11] = {116, 101, 109, 112, 58, 32, 37, 100, 32, 10};

.visible .entry _Z17convolve2d_helperPfiiS_iiS_(
	.param .u64 .ptr .align 1 _Z17convolve2d_helperPfiiS_iiS__param_0,
	.param .u32 _Z17convolve2d_helperPfiiS_iiS__param_1,
	.param .u32 _Z17convolve2d_helperPfiiS_iiS__param_2,
	.param .u64 .ptr .align 1 _Z17convolve2d_helperPfiiS_iiS__param_3,
	.param .u32 _Z17convolve2d_helperPfiiS_iiS__param_4,
	.param .u32 _Z17convolve2d_helperPfiiS_iiS__param_5,
	.param .u64 .ptr .align 1 _Z17convolve2d_helperPfiiS_iiS__param_6
)
{
	.local .align 8 .b8 	__local_depot0[8];
	.reg .b64 	%SP;
	.reg .b64 	%SPL;
	.reg .pred 	%p<89>;
	.reg .b32 	%r<72>;
	.reg .b32 	%f<99>;
	.reg .b64 	%rd<57>;

	mov.u64 	%SPL, __local_depot0;
	cvta.local.u64 	%SP, %SPL;
	ld.param.u64 	%rd8, [_Z17convolve2d_helperPfiiS_iiS__param_0];
	ld.param.u32 	%r23, [_Z17convolve2d_helperPfiiS_iiS__param_1];
	ld.param.u32 	%r24, [_Z17convolve2d_helperPfiiS_iiS__param_2];
	ld.param.u64 	%rd9, [_Z17convolve2d_helperPfiiS_iiS__param_3];
	ld.param.u32 	%r25, [_Z17convolve2d_helperPfiiS_iiS__param_4];
	ld.param.u32 	%r26, [_Z17convolve2d_helperPfiiS_iiS__param_5];
	cvta.to.global.u64 	%rd1, %rd9;
	cvta.to.global.u64 	%rd2, %rd8;
	mov.u32 	%r27, %ctaid.y;
	mov.u32 	%r28, %ntid.y;
	mov.u32 	%r29, %tid.y;
	mad.lo.s32 	%r1, %r27, %r28, %r29;
	mov.u32 	%r30, %ctaid.x;
	mov.u32 	%r31, %ntid.x;
	mov.u32 	%r32, %tid.x;
	mad.lo.s32 	%r2, %r30, %r31, %r32;
	mul.lo.s32 	%r33, %r1, %r2;
	mul.lo.s32 	%r34, %r24, %r23;
	setp.ge.s32 	%p2, %r33, %r34;
	@%p2 bra 	$L__BB0_45;
	setp.lt.s32 	%p3, %r25, 1;
	mov.f32 	%f77, 0f00000000;
	@%p3 bra 	$L__BB0_44;
	sub.s32 	%r36, %r1, %r25;
	add.s32 	%r37, %r36, %r26;
	add.s32 	%r3, %r37, 1;
	sub.s32 	%r38, %r2, %r25;
	add.s32 	%r39, %r38, %r26;
	add.s32 	%r4, %r39, 1;
	and.b32  	%r5, %r25, 7;
	and.b32  	%r6, %r25, 3;
	and.b32  	%r7, %r25, 2147483640;
	and.b32  	%r8, %r25, 1;
	mov.f32 	%f77, 0f00000000;
	mov.b32 	%r67, 0;
$L__BB0_3:
	setp.lt.u32 	%p4, %r25, 8;
	add.s32 	%r41, %r67, %r3;
	setp.gt.s32 	%p5, %r41, -1;
	setp.lt.s32 	%p6, %r41, %r23;
	and.pred  	%p1, %p5, %p6;
	mul.lo.s32 	%r10, %r41, %r24;
	mul.lo.s32 	%r11, %r67, %r25;
	mov.b32 	%r70, 0;
	@%p4 bra 	$L__BB0_22;
	mov.b32 	%r68, 0;
	cvt.s64.s32 	%rd14, %r10;
	cvt.u64.u32 	%rd18, %r11;
$L__BB0_5:
	.pragma "nounroll";
	add.s32 	%r13, %r68, %r4;
	setp.gt.s32 	%p7, %r13, -1;
	setp.lt.s32 	%p8, %r13, %r24;
	and.pred  	%p9, %p7, %p8;
	and.pred  	%p10, %p1, %p9;
	not.pred 	%p11, %p10;
	@%p11 bra 	$L__BB0_7;
	add.s32 	%r43, %r68, %r10;
	mul.wide.s32 	%rd10, %r43, 4;
	add.s64 	%rd11, %rd2, %rd10;
	ld.global.f32 	%f43, [%rd11];
	add.s32 	%r44, %r68, %r11;
	mul.wide.u32 	%rd12, %r44, 4;
	add.s64 	%rd13, %rd1, %rd12;
	ld.global.f32 	%f44, [%rd13];
	fma.rn.f32 	%f77, %f43, %f44, %f77;
$L__BB0_7:
	add.s32 	%r45, %r13, 1;
	setp.gt.s32 	%p12, %r45, -1;
	setp.lt.s32 	%p13, %r45, %r24;
	and.pred  	%p14, %p12, %p13;
	and.pred  	%p15, %p1, %p14;
	cvt.s64.s32 	%rd15, %r68;
	add.s64 	%rd16, %rd15, %rd14;
	shl.b64 	%rd17, %rd16, 2;
	add.s64 	%rd3, %rd2, %rd17;
	add.s64 	%rd19, %rd15, %rd18;
	shl.b64 	%rd20, %rd19, 2;
	add.s64 	%rd4, %rd1, %rd20;
	not.pred 	%p16, %p15;
	@%p16 bra 	$L__BB0_9;
	ld.global.f32 	%f45, [%rd3+4];
	ld.global.f32 	%f46, [%rd4+4];
	fma.rn.f32 	%f77, %f45, %f46, %f77;
$L__BB0_9:
	add.s32 	%r46, %r13, 2;
	setp.gt.s32 	%p17, %r46, -1;
	setp.lt.s32 	%p18, %r46, %r24;
	and.pred  	%p19, %p17, %p18;
	and.pred  	%p20, %p1, %p19;
	not.pred 	%p21, %p20;
	@%p21 bra 	$L__BB0_11;
	ld.global.f32 	%f47, [%rd3+8];
	ld.global.f32 	%f48, [%rd4+8];
	fma.rn.f32 	%f77, %f47, %f48, %f77;
$L__BB0_11:
	add.s32 	%r47, %r13, 3;
	setp.gt.s32 	%p22, %r47, -1;
	setp.lt.s32 	%p23, %r47, %r24;
	and.pred  	%p24, %p22, %p23;
	and.pred  	%p25, %p1, %p24;
	not.pred 	%p26, %p25;
	@%p26 bra 	$L__BB0_13;
	ld.global.f32 	%f49, [%rd3+12];
	ld.global.f32 	%f50, [%rd4+12];
	fma.rn.f32 	%f77, %f49, %f50, %f77;
$L__BB0_13:
	add.s32 	%r48, %r13, 4;
	setp.gt.s32 	%p27, %r48, -1;
	setp.lt.s32 	%p28, %r48, %r24;
	and.pred  	%p29, %p27, %p28;
	and.pred  	%p30, %p1, %p29;
	not.pred 	%p31, %p30;
	@%p31 bra 	$L__BB0_15;
	ld.global.f32 	%f51, [%rd3+16];
	ld.global.f32 	%f52, [%rd4+16];
	fma.rn.f32 	%f77, %f51, %f52, %f77;
$L__BB0_15:
	add.s32 	%r49, %r13, 5;
	setp.gt.s32 	%p32, %r49, -1;
	setp.lt.s32 	%p33, %r49, %r24;
	and.pred  	%p34, %p32, %p33;
	and.pred  	%p35, %p1, %p34;
	not.pred 	%p36, %p35;
	@%p36 bra 	$L__BB0_17;
	ld.global.f32 	%f53, [%rd3+20];
	ld.global.f32 	%f54, [%rd4+20];
	fma.rn.f32 	%f77, %f53, %f54, %f77;
$L__BB0_17:
	add.s32 	%r50, %r13, 6;
	setp.gt.s32 	%p37, %r50, -1;
	setp.lt.s32 	%p38, %r50, %r24;
	and.pred  	%p39, %p37, %p38;
	and.pred  	%p40, %p1, %p39;
	not.pred 	%p41, %p40;
	@%p41 bra 	$L__BB0_19;
	ld.global.f32 	%f55, [%rd3+24];
	ld.global.f32 	%f56, [%rd4+24];
	fma.rn.f32 	%f77, %f55, %f56, %f77;
$L__BB0_19:
	add.s32 	%r51, %r13, 7;
	setp.gt.s32 	%p42, %r51, -1;
	setp.lt.s32 	%p43, %r51, %r24;
	and.pred  	%p44, %p42, %p43;
	and.pred  	%p45, %p1, %p44;
	not.pred 	%p46, %p45;
	@%p46 bra 	$L__BB0_21;
	ld.global.f32 	%f57, [%rd3+28];
	ld.global.f32 	%f58, [%rd4+28];
	fma.rn.f32 	%f77, %f57, %f58, %f77;
$L__BB0_21:
	add.s32 	%r68, %r68, 8;
	setp.ne.s32 	%p47, %r68, %r7;
	mov.u32 	%r70, %r7;
	@%p47 bra 	$L__BB0_5;
$L__BB0_22:
	setp.eq.s32 	%p48, %r5, 0;
	@%p48 bra 	$L__BB0_43;
	add.s32 	%r52, %r5, -1;
	setp.lt.u32 	%p49, %r52, 3;
	@%p49 bra 	$L__BB0_33;
	add.s32 	%r16, %r70, %r4;
	setp.gt.s32 	%p50, %r16, -1;
	setp.lt.s32 	%p51, %r16, %r24;
	and.pred  	%p52, %p50, %p51;
	and.pred  	%p53, %p1, %p52;
	not.pred 	%p54, %p53;
	@%p54 bra 	$L__BB0_26;
	add.s32 	%r53, %r70, %r10;
	mul.wide.s32 	%rd21, %r53, 4;
	add.s64 	%rd22, %rd2, %rd21;
	ld.global.f32 	%f60, [%rd22];
	add.s32 	%r54, %r70, %r11;
	mul.wide.u32 	%rd23, %r54, 4;
	add.s64 	%rd24, %rd1, %rd23;
	ld.global.f32 	%f61, [%rd24];
	fma.rn.f32 	%f77, %f60, %f61, %f77;
$L__BB0_26:
	add.s32 	%r55, %r16, 1;
	setp.gt.s32 	%p55, %r55, -1;
	setp.lt.s32 	%p56, %r55, %r24;
	and.pred  	%p57, %p55, %p56;
	and.pred  	%p58, %p1, %p57;
	cvt.s64.s32 	%rd25, %r10;
	cvt.u64.u32 	%rd26, %r70;
	add.s64 	%rd27, %rd26, %rd25;
	shl.b64 	%rd28, %rd27, 2;
	add.s64 	%rd5, %rd2, %rd28;
	cvt.u64.u32 	%rd29, %r11;
	add.s64 	%rd30, %rd26, %rd29;
	shl.b64 	%rd31, %rd30, 2;
	add.s64 	%rd6, %rd1, %rd31;
	not.pred 	%p59, %p58;
	@%p59 bra 	$L__BB0_28;
	ld.global.f32 	%f62, [%rd5+4];
	ld.global.f32 	%f63, [%rd6+4];
	fma.rn.f32 	%f77, %f62, %f63, %f77;
$L__BB0_28:
	add.s32 	%r56, %r16, 2;
	setp.gt.s32 	%p60, %r56, -1;
	setp.lt.s32 	%p61, %r56, %r24;
	and.pred  	%p62, %p60, %p61;
	and.pred  	%p63, %p1, %p62;
	not.pred 	%p64, %p63;
	@%p64 bra 	$L__BB0_30;
	ld.global.f32 	%f64, [%rd5+8];
	ld.global.f32 	%f65, [%rd6+8];
	fma.rn.f32 	%f77, %f64, %f65, %f77;
$L__BB0_30:
	add.s32 	%r57, %r16, 3;
	setp.gt.s32 	%p65, %r57, -1;
	setp.lt.s32 	%p66, %r57, %r24;
	and.pred  	%p67, %p65, %p66;
	and.pred  	%p68, %p1, %p67;
	not.pred 	%p69, %p68;
	@%p69 bra 	$L__BB0_32;
	ld.global.f32 	%f66, [%rd5+12];
	ld.global.f32 	%f67, [%rd6+12];
	fma.rn.f32 	%f77, %f66, %f67, %f77;
$L__BB0_32:
	add.s32 	%r70, %r70, 4;
$L__BB0_33:
	setp.eq.s32 	%p70, %r6, 0;
	@%p70 bra 	$L__BB0_43;
	setp.eq.s32 	%p71, %r6, 1;
	@%p71 bra 	$L__BB0_40;
	add.s32 	%r19, %r70, %r4;
	setp.gt.s32 	%p72, %r19, -1;
	setp.lt.s32 	%p73, %r19, %r24;
	and.pred  	%p74, %p72, %p73;
	and.pred  	%p75, %p1, %p74;
	not.pred 	%p76, %p75;
	@%p76 bra 	$L__BB0_37;
	add.s32 	%r58, %r70, %r10;
	mul.wide.s32 	%rd32, %r58, 4;
	add.s64 	%rd33, %rd2, %rd32;
	ld.global.f32 	%f69, [%rd33];
	add.s32 	%r59, %r70, %r11;
	mul.wide.u32 	%rd34, %r59, 4;
	add.s64 	%rd35, %rd1, %rd34;
	ld.global.f32 	%f70, [%rd35];
	fma.rn.f32 	%f77, %f69, %f70, %f77;
$L__BB0_37:
	add.s32 	%r60, %r19, 1;
	setp.gt.s32 	%p77, %r60, -1;
	setp.lt.s32 	%p78, %r60, %r24;
	and.pred  	%p79, %p77, %p78;
	and.pred  	%p80, %p1, %p79;
	not.pred 	%p81, %p80;
	@%p81 bra 	$L__BB0_39;
	cvt.s64.s32 	%rd36, %r10;
	cvt.s64.s32 	%rd37, %r70;
	add.s64 	%rd38, %rd37, %rd36;
	shl.b64 	%rd39, %rd38, 2;
	add.s64 	%rd40, %rd2, %rd39;
	ld.global.f32 	%f71, [%rd40+4];
	cvt.u64.u32 	%rd41, %r11;
	add.s64 	%rd42, %rd37, %rd41;
	shl.b64 	%rd43, %rd42, 2;
	add.s64 	%rd44, %rd1, %rd43;
	ld.global.f32 	%f72, [%rd44+4];
	fma.rn.f32 	%f77, %f71, %f72, %f77;
$L__BB0_39:
	add.s32 	%r70, %r70, 2;
$L__BB0_40:
	setp.eq.s32 	%p82, %r8, 0;
	@%p82 bra 	$L__BB0_43;
	add.s32 	%r61, %r70, %r4;
	setp.gt.s32 	%p83, %r61, -1;
	setp.lt.s32 	%p84, %r61, %r24;
	and.pred  	%p85, %p83, %p84;
	and.pred  	%p86, %p1, %p85;
	not.pred 	%p87, %p86;
	@%p87 bra 	$L__BB0_43;
	add.s32 	%r62, %r70, %r10;
	mul.wide.s32 	%rd45, %r62, 4;
	add.s64 	%rd46, %rd2, %rd45;
	ld.global.f32 	%f73, [%rd46];
	add.s32 	%r63, %r70, %r11;
	mul.wide.u32 	%rd47, %r63, 4;
	add.s64 	%rd48, %rd1, %rd47;
	ld.global.f32 	%f74, [%rd48];
	fma.rn.f32 	%f77, %f73, %f74, %f77;
$L__BB0_43:
	add.s32 	%r67, %r67, 1;
	setp.ne.s32 	%p88, %r67, %r25;
	@%p88 bra 	$L__BB0_3;
$L__BB0_44:
	ld.param.u64 	%rd56, [_Z17convolve2d_helperPfiiS_iiS__param_6];
	mad.lo.s32 	%r64, %r24, %r1, %r2;
	add.u64 	%rd49, %SP, 0;
	add.u64 	%rd50, %SPL, 0;
	st.local.u32 	[%rd50], %r64;
	mov.u64 	%rd51, $str;
	cvta.global.u64 	%rd52, %rd51;
	{ // callseq 0, 0
	.param .b64 param0;
	st.param.b64 	[param0], %rd52;
	.param .b64 param1;
	st.param.b64 	[param1], %rd49;
	.param .b32 retval0;
	call.uni (retval0), 
	vprintf, 
	(
	param0, 
	param1
	);
	ld.param.b32 	%r65, [retval0];
	} // callseq 0
	cvta.to.global.u64 	%rd53, %rd56;
	mul.wide.s32 	%rd54, %r64, 4;
	add.s64 	%rd55, %rd53, %rd54;
	st.global.f32 	[%rd55], %f77;
$L__BB0_45:
	ret;

}


// ===== COMPILED SASS (sm_100) =====

	.target	sm_100

	.elftype	@"ET_EXEC"


//--------------------- .note.nv.tkinfo           --------------------------
	.section	.note.nv.tkinfo,"",@"SHT_NOTE"
	.sectionflags	@"SHF_NOTE_NV_TKINFO"
	.tkinfo
        /*0018*/ 	.word	0x00000002
        /*0030*/ 	.string	""
        /*0030*/ 	.string	"ptxas"
        /*0030*/ 	.string	"Cuda compilation tools, release 13.0, V13.0.88"
        /*0030*/ 	.string	"Build cuda_13.0.r13.0/compiler.36424714_0"
        /*0030*/ 	.string	"-arch sm_100 -m 64 "



//--------------------- .note.nv.cuinfo           --------------------------
	.section	.note.nv.cuinfo,"",@"SHT_NOTE"
	.sectionflags	@"SHF_NOTE_NV_CUINFO"
        /*0018*/ 	.short	0x0002
        /*001a*/ 	.short	0x0064
        /*001c*/ 	.short	0x0082
	.zero		2


//--------------------- .nv.info                  --------------------------
	.section	.nv.info,"",@"SHT_CUDA_INFO"
	.align	4


	//----- nvinfo : EIATTR_REGCOUNT
	.align		4
        /*0000*/ 	.byte	0x04, 0x2f
        /*0002*/ 	.short	(.L_2 - .L_1)
	.align		4
.L_1:
        /*0004*/ 	.word	index@(_Z17convolve2d_helperPfiiS_iiS_)
        /*0008*/ 	.word	0x0000001e


	//----- nvinfo : EIATTR_FRAME_SIZE
	.align		4
.L_2:
        /*000c*/ 	.byte	0x04, 0x11
        /*000e*/ 	.short	(.L_4 - .L_3)
	.align		4
.L_3:
        /*0010*/ 	.word	index@(_Z17convolve2d_helperPfiiS_iiS_)
        /*0014*/ 	.word	0x00000008


	//----- nvinfo : EIATTR_MIN_STACK_SIZE
	.align		4
.L_4:
        /*0018*/ 	.byte	0x04, 0x12
        /*001a*/ 	.short	(.L_6 - .L_5)
	.align		4
.L_5:
        /*001c*/ 	.word	index@(_Z17convolve2d_helperPfiiS_iiS_)
        /*0020*/ 	.word	0x00000008
.L_6:


//--------------------- .nv.compat                --------------------------
	.section	.nv.compat,"",@"SHT_CUDA_COMPAT_INFO"
	.align	4
        /*0000*/ 	.byte	0x02, 0x09, 0x00, 0x00, 0x02, 0x02, 0x01, 0x00, 0x02, 0x05, 0x05, 0x00, 0x03, 0x07, 0x01, 0x01
        /*0010*/ 	.byte	0x02, 0x03, 0x00, 0x00, 0x02, 0x06, 0x01, 0x00, 0x04, 0x0b, 0x08, 0x00, 0x09, 0x00, 0x00, 0x00
        /*0020*/ 	.byte	0x00, 0x00, 0x00, 0x00


//--------------------- .nv.info._Z17convolve2d_helperPfiiS_iiS_ --------------------------
	.section	.nv.info._Z17convolve2d_helperPfiiS_iiS_,"",@"SHT_CUDA_INFO"
	.sectionflags	@""
	.align	4


	//----- nvinfo : EIATTR_CUDA_API_VERSION
	.align		4
        /*0000*/ 	.byte	0x04, 0x37
        /*0002*/ 	.short	(.L_8 - .L_7)
.L_7:
        /*0004*/ 	.word	0x00000082


	//----- nvinfo : EIATTR_KPARAM_INFO
	.align		4
.L_8:
        /*0008*/ 	.byte	0x04, 0x17
        /*000a*/ 	.short	(.L_10 - .L_9)
.L_9:
        /*000c*/ 	.word	0x00000000
        /*0010*/ 	.short	0x0006
        /*0012*/ 	.short	0x0020
        /*0014*/ 	.byte	0x00, 0xf5, 0x21, 0x00


	//----- nvinfo : EIATTR_KPARAM_INFO
	.align		4
.L_10:
        /*0018*/ 	.byte	0x04, 0x17
        /*001a*/ 	.short	(.L_12 - .L_11)
.L_11:
        /*001c*/ 	.word	0x00000000
        /*0020*/ 	.short	0x0005
        /*0022*/ 	.short	0x001c
        /*0024*/ 	.byte	0x00, 0xf0, 0x11, 0x00


	//----- nvinfo : EIATTR_KPARAM_INFO
	.align		4
.L_12:
        /*0028*/ 	.byte	0x04, 0x17
        /*002a*/ 	.short	(.L_14 - .L_13)
.L_13:
        /*002c*/ 	.word	0x00000000
        /*0030*/ 	.short	0x0004
        /*0032*/ 	.short	0x0018
        /*0034*/ 	.byte	0x00, 0xf0, 0x11, 0x00


	//----- nvinfo : EIATTR_KPARAM_INFO
	.align		4
.L_14:
        /*0038*/ 	.byte	0x04, 0x17
        /*003a*/ 	.short	(.L_16 - .L_15)
.L_15:
        /*003c*/ 	.word	0x00000000
        /*0040*/ 	.short	0x0003
        /*0042*/ 	.short	0x0010
        /*0044*/ 	.byte	0x00, 0xf5, 0x21, 0x00


	//----- nvinfo : EIATTR_KPARAM_INFO
	.align		4
.L_16:
        /*0048*/ 	.byte	0x04, 0x17
        /*004a*/ 	.short	(.L_18 - .L_17)
.L_17:
        /*004c*/ 	.word	0x00000000
        /*0050*/ 	.short	0x0002
        /*0052*/ 	.short	0x000c
        /*0054*/ 	.byte	0x00, 0xf0, 0x11, 0x00


	//----- nvinfo : EIATTR_KPARAM_INFO
	.align		4
.L_18:
        /*0058*/ 	.byte	0x04, 0x17
        /*005a*/ 	.short	(.L_20 - .L_19)
.L_19:
        /*005c*/ 	.word	0x00000000
        /*0060*/ 	.short	0x0001
        /*0062*/ 	.short	0x0008
        /*0064*/ 	.byte	0x00, 0xf0, 0x11, 0x00


	//----- nvinfo : EIATTR_KPARAM_INFO
	.align		4
.L_20:
        /*0068*/ 	.byte	0x04, 0x17
        /*006a*/ 	.short	(.L_22 - .L_21)
.L_21:
        /*006c*/ 	.word	0x00000000
        /*0070*/ 	.short	0x0000
        /*0072*/ 	.short	0x0000
        /*0074*/ 	.byte	0x00, 0xf5, 0x21, 0x00


	//----- nvinfo : EIATTR_SPARSE_MMA_MASK
	.align		4
.L_22:
        /*0078*/ 	.byte	0x03, 0x50
        /*007a*/ 	.short	0x0000


	//----- nvinfo : EIATTR_MAXREG_COUNT
	.align		4
        /*007c*/ 	.byte	0x03, 0x1b
        /*007e*/ 	.short	0x00ff


	//----- nvinfo : EIATTR_EXTERNS
	.align		4
        /*0080*/ 	.byte	0x04, 0x0f
        /*0082*/ 	.short	(.L_24 - .L_23)


	//   ....[0]....
	.align		4
.L_23:
        /*0084*/ 	.word	index@(vprintf)


	//----- nvinfo : EIATTR_MERCURY_ISA_VERSION
	.align		4
.L_24:
        /*0088*/ 	.byte	0x03, 0x5f
        /*008a*/ 	.short	0x0101


	//----- nvinfo : EIATTR_VRC_CTA_INIT_COUNT
	.align		4
        /*008c*/ 	.byte	0x02, 0x4a
	.zero		1
	.zero		1


	//----- nvinfo : EIATTR_SYSCALL_OFFSETS
	.align		4
        /*0090*/ 	.byte	0x04, 0x46
        /*0092*/ 	.short	(.L_26 - .L_25)


	//   ....[0]....
.L_25:
        /*0094*/ 	.word	0x00000f20


	//----- nvinfo : EIATTR_EXIT_INSTR_OFFSETS
	.align		4
.L_26:
        /*0098*/ 	.byte	0x04, 0x1c
        /*009a*/ 	.short	(.L_28 - .L_27)


	//   ....[0]....
.L_27:
        /*009c*/ 	.word	0x00000130


	//   ....[1]....
        /*00a0*/ 	.word	0x00000f60


	//----- nvinfo : EIATTR_CRS_STACK_SIZE
	.align		4
.L_28:
        /*00a4*/ 	.byte	0x04, 0x1e
        /*00a6*/ 	.short	(.L_30 - .L_29)
.L_29:
        /*00a8*/ 	.word	0x00000000


	//----- nvinfo : EIATTR_CBANK_PARAM_SIZE
	.align		4
.L_30:
        /*00ac*/ 	.byte	0x03, 0x19
        /*00ae*/ 	.short	0x0028


	//----- nvinfo : EIATTR_PARAM_CBANK
	.align		4
        /*00b0*/ 	.byte	0x04, 0x0a
        /*00b2*/ 	.short	(.L_32 - .L_31)
	.align		4
.L_31:
        /*00b4*/ 	.word	index@(.nv.constant0._Z17convolve2d_helperPfiiS_iiS_)
        /*00b8*/ 	.short	0x0380
        /*00ba*/ 	.short	0x0028


	//----- nvinfo : EIATTR_SW_WAR
	.align		4
.L_32:
        /*00bc*/ 	.byte	0x04, 0x36
        /*00be*/ 	.short	(.L_34 - .L_33)
.L_33:
        /*00c0*/ 	.word	0x00000008
.L_34:


//--------------------- .nv.callgraph             --------------------------
	.section	.nv.callgraph,"",@"SHT_CUDA_CALLGRAPH"
	.align	4
	.sectionentsize	8
	.align		4
        /*0000*/ 	.word	0x00000000
	.align		4
        /*0004*/ 	.word	0xffffffff
	.align		4
        /*0008*/ 	.word	index@(_Z17convolve2d_helperPfiiS_iiS_)
	.align		4
        /*000c*/ 	.word	index@(vprintf)
	.align		4
        /*0010*/ 	.word	0x00000000
	.align		4
        /*0014*/ 	.word	0xfffffffe
	.align		4
        /*0018*/ 	.word	0x00000000
	.align		4
        /*001c*/ 	.word	0xfffffffd
	.align		4
        /*0020*/ 	.word	0x00000000
	.align		4
        /*0024*/ 	.word	0xfffffffc


//--------------------- .nv.constant4             --------------------------
	.section	.nv.constant4,"a",@progbits
	.align	8
	.align		8
.nv.constant4:
        /*0000*/ 	.dword	vprintf
	.align		8
        /*0008*/ 	.dword	$str


//--------------------- .text._Z17convolve2d_helperPfiiS_iiS_ --------------------------
	.section	.text._Z17convolve2d_helperPfiiS_iiS_,"ax",@progbits
	.align	128
        .global         _Z17convolve2d_helperPfiiS_iiS_
        .type           _Z17convolve2d_helperPfiiS_iiS_,@function
        .size           _Z17convolve2d_helperPfiiS_iiS_,(.L_x_10 - _Z17convolve2d_helperPfiiS_iiS_)
        .other          _Z17convolve2d_helperPfiiS_iiS_,@"STO_CUDA_ENTRY STV_DEFAULT"
_Z17convolve2d_helperPfiiS_iiS_:
.text._Z17convolve2d_helperPfiiS_iiS_:
[----:B------:R-:W0:Y:S01]  /*0000*/  LDC R1, c[0x0][0x37c] ;  /* 0x0000df00ff017b82 */ /* 0x000e220000000800 */
[----:B------:R-:W1:Y:S01]  /*0010*/  S2R R3, SR_TID.Y ;  /* 0x0000000000037919 */ /* 0x000e620000002200 */
[----:B------:R-:W2:Y:S06]  /*0020*/  LDCU UR7, c[0x0][0x2fc] ;  /* 0x00005f80ff0777ac */ /* 0x000eac0008000800 */
[----:B------:R-:W1:Y:S01]  /*0030*/  LDC R0, c[0x0][0x364] ;  /* 0x0000d900ff007b82 */ /* 0x000e620000000800 */
[----:B0-----:R-:W-:Y:S01]  /*0040*/  VIADD R1, R1, 0xfffffff8 ;  /* 0xfffffff801017836 */ /* 0x001fe20000000000 */
[----:B------:R-:W0:Y:S01]  /*0050*/  S2R R2, SR_TID.X ;  /* 0x0000000000027919 */ /* 0x000e220000002100 */
[----:B------:R-:W3:Y:S01]  /*0060*/  LDCU.64 UR4, c[0x0][0x388] ;  /* 0x00007100ff0477ac */ /* 0x000ee20008000a00 */
[----:B------:R-:W4:Y:S04]  /*0070*/  LDCU UR6, c[0x0][0x2f8] ;  /* 0x00005f00ff0677ac */ /* 0x000f280008000800 */
[----:B------:R-:W1:Y:S08]  /*0080*/  S2UR UR8, SR_CTAID.Y ;  /* 0x00000000000879c3 */ /* 0x000e700000002600 */
[----:B------:R-:W0:Y:S01]  /*0090*/  S2UR UR9, SR_CTAID.X ;  /* 0x00000000000979c3 */ /* 0x000e220000002500 */
[----:B---3--:R-:W-:-:S02]  /*00a0*/  UMOV UR13, UR5 ;  /* 0x00000005000d7c82 */ /* 0x008fc40008000000 */
[----:B------:R-:W-:-:S05]  /*00b0*/  UIMAD UR4, UR13, UR4, URZ ;  /* 0x000000040d0472a4 */ /* 0x000fca000f8e02ff */
[----:B------:R-:W0:Y:S01]  /*00c0*/  LDC R13, c[0x0][0x360] ;  /* 0x0000d800ff0d7b82 */ /* 0x000e220000000800 */
[----:B----4-:R-:W-:-:S05]  /*00d0*/  IADD3 R6, P1, PT, R1, UR6, RZ ;  /* 0x0000000601067c10 */ /* 0x010fca000ff3e0ff */
[----:B--2---:R-:W-:Y:S02]  /*00e0*/  IMAD.X R7, RZ, RZ, UR7, P1 ;  /* 0x00000007ff077e24 */ /* 0x004fe400088e06ff */
[----:B-1----:R-:W-:Y:S02]  /*00f0*/  IMAD R0, R0, UR8, R3 ;  /* 0x0000000800007c24 */ /* 0x002fe4000f8e0203 */
[----:B0-----:R-:W-:-:S04]  /*0100*/  IMAD R13, R13, UR9, R2 ;  /* 0x000000090d0d7c24 */ /* 0x001fc8000f8e0202 */
[----:B------:R-:W-:-:S05]  /*0110*/  IMAD R2, R0, R13, RZ ;  /* 0x0000000d00027224 */ /* 0x000fca00078e02ff */
[----:B------:R-:W-:-:S13]  /*0120*/  ISETP.GE.AND P0, PT, R2, UR4, PT ;  /* 0x0000000402007c0c */ /* 0x000fda000bf06270 */
[----:B------:R-:W-:Y:S05]  /*0130*/  @P0 EXIT ;  /* 0x000000000000094d */ /* 0x000fea0003800000 */
[----:B------:R-:W0:Y:S01]  /*0140*/  LDCU UR4, c[0x0][0x398] ;  /* 0x00007300ff0477ac */ /* 0x000e220008000800 */
[----:B------:R-:W-:Y:S01]  /*0150*/  IMAD.MOV.U32 R16, RZ, RZ, RZ ;  /* 0x000000ffff107224 */ /* 0x000fe200078e00ff */
[----:B------:R-:W1:Y:S01]  /*0160*/  LDCU.64 UR36, c[0x0][0x358] ;  /* 0x00006b00ff2477ac */ /* 0x000e620008000a00 */
[----:B0-----:R-:W-:-:S09]  /*0170*/  UISETP.GE.AND UP0, UPT, UR4, 0x1, UPT ;  /* 0x000000010400788c */ /* 0x001fd2000bf06270 */
[----:B-1----:R-:W-:Y:S05]  /*0180*/  BRA.U !UP0, `(.L_x_0) ;  /* 0x0000000d08447547 */ /* 0x002fea000b800000 */
[----:B------:R-:W0:Y:S01]  /*0190*/  LDCU UR5, c[0x0][0x39c] ;  /* 0x00007380ff0577ac */ /* 0x000e220008000800 */
[----:B------:R-:W-:Y:S02]  /*01a0*/  VIADD R12, R0, -UR4 ;  /* 0x80000004000c7c36 */ /* 0x000fe40008000000 */
[----:B------:R-:W-:Y:S01]  /*01b0*/  VIADD R14, R13, -UR4 ;  /* 0x800000040d0e7c36 */ /* 0x000fe20008000000 */
[----:B------:R-:W-:Y:S01]  /*01c0*/  ULOP3.LUT UR6, UR4, 0x7, URZ, 0xc0, !UPT ;  /* 0x0000000704067892 */ /* 0x000fe2000f8ec0ff */
[----:B------:R-:W-:Y:S01]  /*01d0*/  IMAD.MOV.U32 R16, RZ, RZ, RZ ;  /* 0x000000ffff107224 */ /* 0x000fe200078e00ff */
[----:B------:R-:W-:Y:S02]  /*01e0*/  ULOP3.LUT UR7, UR4, 0x3, URZ, 0xc0, !UPT ;  /* 0x0000000304077892 */ /* 0x000fe4000f8ec0ff */
[----:B------:R-:W-:-:S03]  /*01f0*/  ULOP3.LUT UR8, UR4, 0x7ffffff8, URZ, 0xc0, !UPT ;  /* 0x7ffffff804087892 */ /* 0x000fc6000f8ec0ff */
[----:B------:R-:W-:Y:S01]  /*0200*/  UMOV UR4, URZ ;  /* 0x000000ff00047c82 */ /* 0x000fe20008000000 */
[----:B0-----:R-:W-:Y:S02]  /*0210*/  IADD3.X R12, PT, PT, R12, UR5, RZ, PT, !PT ;  /* 0x000000050c0c7c10 */ /* 0x001fe4000bffe4ff */
[----:B------:R-:W-:-:S07]  /*0220*/  IADD3.X R14, PT, PT, R14, UR5, RZ, PT, !PT ;  /* 0x000000050e0e7c10 */ /* 0x000fce000bffe4ff */
.L_x_7:
[----:B------:R-:W0:Y:S01]  /*0230*/  LDCU UR5, c[0x0][0x398] ;  /* 0x00007300ff0577ac */ /* 0x000e220008000800 */
[----:B------:R-:W-:Y:S02]  /*0240*/  VIADD R15, R12, UR4 ;  /* 0x000000040c0f7c36 */ /* 0x000fe40008000000 */
[----:B------:R-:W-:Y:S01]  /*0250*/  IMAD.MOV.U32 R18, RZ, RZ, RZ ;  /* 0x000000ffff127224 */ /* 0x000fe200078e00ff */
[----:B------:R-:W1:Y:S01]  /*0260*/  LDCU.64 UR12, c[0x0][0x388] ;  /* 0x00007100ff0c77ac */ /* 0x000e620008000a00 */
[----:B0-----:R-:W-:Y:S02]  /*0270*/  UISETP.GE.U32.AND UP1, UPT, UR5, 0x8, UPT ;  /* 0x000000080500788c */ /* 0x001fe4000bf26070 */
[----:B------:R-:W-:Y:S01]  /*0280*/  UIMAD UR9, UR4, UR5, URZ ;  /* 0x00000005040972a4 */ /* 0x000fe2000f8e02ff */
[----:B-1----:R-:W-:Y:S01]  /*0290*/  ISETP.GE.AND P0, PT, R15, UR12, PT ;  /* 0x0000000c0f007c0c */ /* 0x002fe2000bf06270 */
[----:B------:R-:W-:-:S03]  /*02a0*/  UIADD3 UR4, UPT, UPT, UR4, 0x1, URZ ;  /* 0x0000000104047890 */ /* 0x000fc6000fffe0ff */
[C---:B------:R-:W-:Y:S01]  /*02b0*/  ISETP.GT.AND P0, PT, R15.reuse, -0x1, !P0 ;  /* 0xffffffff0f00780c */ /* 0x040fe20004704270 */
[----:B------:R-:W-:Y:S01]  /*02c0*/  IMAD R15, R15, UR13, RZ ;  /* 0x0000000d0f0f7c24 */ /* 0x000fe2000f8e02ff */
[----:B------:R-:W-:Y:S01]  /*02d0*/  UISETP.NE.AND UP0, UPT, UR4, UR5, UPT ;  /* 0x000000050400728c */ /* 0x000fe2000bf05270 */
[----:B------:R-:W-:Y:S10]  /*02e0*/  BRA.U !UP1, `(.L_x_1) ;  /* 0x0000000509447547 */ /* 0x000ff4000b800000 */
[----:B------:R-:W0:Y:S01]  /*02f0*/  LDC.64 R2, c[0x0][0x390] ;  /* 0x0000e400ff027b82 */ /* 0x000e220000000a00 */
[----:B------:R-:W-:Y:S01]  /*0300*/  SHF.R.S32.HI R17, RZ, 0x1f, R15 ;  /* 0x0000001fff117819 */ /* 0x000fe2000001140f */
[----:B------:R-:W-:Y:S01]  /*0310*/  IMAD.MOV.U32 R22, RZ, RZ, RZ ;  /* 0x000000ffff167224 */ /* 0x000fe200078e00ff */
[----:B------:R-:W1:Y:S01]  /*0320*/  LDCU UR5, c[0x0][0x38c] ;  /* 0x00007180ff0577ac */ /* 0x000e620008000800 */
[----:B------:R-:W2:Y:S05]  /*0330*/  LDCU.64 UR10, c[0x0][0x380] ;  /* 0x00007000ff0a77ac */ /* 0x000eaa0008000a00 */
.L_x_2:
[----:B------:R-:W-:Y:S01]  /*0340*/  IMAD.IADD R20, R14, 0x1, R22 ;  /* 0x000000010e147824 */ /* 0x000fe200078e0216 */
[----:B-1----:R-:W-:-:S03]  /*0350*/  UMOV UR13, UR5 ;  /* 0x00000005000d7c82 */ /* 0x002fc60008000000 */
[C---:B------:R-:W-:Y:S01]  /*0360*/  VIADD R10, R20.reuse, 0x1 ;  /* 0x00000001140a7836 */ /* 0x040fe20000000000 */
[----:B------:R-:W-:-:S04]  /*0370*/  ISETP.GE.AND P2, PT, R20, UR13, PT ;  /* 0x0000000d14007c0c */ /* 0x000fc8000bf46270 */
[----:B------:R-:W-:Y:S02]  /*0380*/  ISETP.GT.AND P2, PT, R20, -0x1, !P2 ;  /* 0xffffffff1400780c */ /* 0x000fe40005744270 */
[C---:B------:R-:W-:Y:S02]  /*0390*/  ISETP.GE.AND P6, PT, R10.reuse, UR13, PT ;  /* 0x0000000d0a007c0c */ /* 0x040fe4000bfc6270 */
[----:B------:R-:W-:Y:S02]  /*03a0*/  PLOP3.LUT P2, PT, P0, P2, PT, 0x80, 0x8 ;  /* 0x000000000008781c */ /* 0x000fe40000745070 */
[----:B------:R-:W-:-:S11]  /*03b0*/  ISETP.GT.AND P6, PT, R10, -0x1, !P6 ;  /* 0xffffffff0a00780c */ /* 0x000fd600077c4270 */
[----:B------:R-:W1:Y:S01]  /*03c0*/  @P2 LDC.64 R8, c[0x0][0x390] ;  /* 0x0000e400ff082b82 */ /* 0x000e620000000a00 */
[----:B------:R-:W-:Y:S02]  /*03d0*/  @P2 VIADD R19, R22, UR9 ;  /* 0x0000000916132c36 */ /* 0x000fe40008000000 */
[----:B------:R-:W-:-:S05]  /*03e0*/  @P2 IMAD.IADD R11, R15, 0x1, R22 ;  /* 0x000000010f0b2824 */ /* 0x000fca00078e0216 */
[----:B------:R-:W3:Y:S01]  /*03f0*/  @P2 LDC.64 R4, c[0x0][0x380] ;  /* 0x0000e000ff042b82 */ /* 0x000ee20000000a00 */
[----:B------:R-:W-:Y:S01]  /*0400*/  PLOP3.LUT P6, PT, P0, P6, PT, 0x80, 0x8 ;  /* 0x000000000008781c */ /* 0x000fe200007cd070 */
[----:B------:R-:W-:Y:S02]  /*0410*/  VIADD R23, R20, 0x2 ;  /* 0x0000000214177836 */ /* 0x000fe40000000000 */
[----:B-1----:R-:W-:Y:S01]  /*0420*/  @P2 IMAD.WIDE.U32 R18, R19, 0x4, R8 ;  /* 0x0000000413122825 */ /* 0x002fe200078e0008 */
[----:B------:R-:W-:Y:S02]  /*0430*/  SHF.R.S32.HI R8, RZ, 0x1f, R22 ;  /* 0x0000001fff087819 */ /* 0x000fe40000011416 */
[----:B------:R-:W-:-:S03]  /*0440*/  IADD3 R9, P3, PT, R22, UR9, RZ ;  /* 0x0000000916097c10 */ /* 0x000fc6000ff7e0ff */
[----:B------:R-:W4:Y:S01]  /*0450*/  @P2 LDG.E R18, desc[UR36][R18.64] ;  /* 0x0000002412122981 */ /* 0x000f22000c1e1900 */
[----:B---3--:R-:W-:Y:S01]  /*0460*/  @P2 IMAD.WIDE R4, R11, 0x4, R4 ;  /* 0x000000040b042825 */ /* 0x008fe200078e0204 */
[----:B------:R-:W-:-:S04]  /*0470*/  IADD3 R11, P1, PT, R15, R22, RZ ;  /* 0x000000160f0b7210 */ /* 0x000fc80007f3e0ff */
[----:B------:R-:W4:Y:S01]  /*0480*/  @P2 LDG.E R21, desc[UR36][R4.64] ;  /* 0x0000002404152981 */ /* 0x000f22000c1e1900 */
[--C-:B------:R-:W-:Y:S01]  /*0490*/  IMAD.X R26, R17, 0x1, R8.reuse, P1 ;  /* 0x00000001111a7824 */ /* 0x100fe200008e0608 */
[----:B--2---:R-:W-:Y:S01]  /*04a0*/  LEA R10, P1, R11, UR10, 0x2 ;  /* 0x0000000a0b0a7c11 */ /* 0x004fe2000f8210ff */
[----:B------:R-:W-:Y:S01]  /*04b0*/  IMAD.X R24, RZ, RZ, R8, P3 ;  /* 0x000000ffff187224 */ /* 0x000fe200018e0608 */
[----:B0-----:R-:W-:Y:S02]  /*04c0*/  LEA R8, P3, R9, R2, 0x2 ;  /* 0x0000000209087211 */ /* 0x001fe400078610ff */
[----:B------:R-:W-:Y:S02]  /*04d0*/  LEA.HI.X R11, R11, UR11, R26, 0x2, P1 ;  /* 0x0000000b0b0b7c11 */ /* 0x000fe400088f141a */
[----:B------:R-:W-:Y:S02]  /*04e0*/  ISETP.GE.AND P1, PT, R23, UR13, PT ;  /* 0x0000000d17007c0c */ /* 0x000fe4000bf26270 */
[----:B------:R-:W-:-:S02]  /*04f0*/  LEA.HI.X R9, R9, R3, R24, 0x2, P3 ;  /* 0x0000000309097211 */ /* 0x000fc400018f1418 */
[----:B------:R-:W-:Y:S02]  /*0500*/  ISETP.GT.AND P1, PT, R23, -0x1, !P1 ;  /* 0xffffffff1700780c */ /* 0x000fe40004f24270 */
[----:B------:R-:W2:Y:S04]  /*0510*/  @P6 LDG.E R23, desc[UR36][R10.64+0x4] ;  /* 0x000004240a176981 */ /* 0x000ea8000c1e1900 */
[----:B------:R-:W2:Y:S01]  /*0520*/  @P6 LDG.E R4, desc[UR36][R8.64+0x4] ;  /* 0x0000042408046981 */ /* 0x000ea2000c1e1900 */
[----:B------:R-:W-:-:S13]  /*0530*/  PLOP3.LUT P1, PT, P0, P1, PT, 0x80, 0x8 ;  /* 0x000000000008781c */ /* 0x000fda0000723070 */
[----:B------:R-:W3:Y:S04]  /*0540*/  @P1 LDG.E R19, desc[UR36][R10.64+0x8] ;  /* 0x000008240a131981 */ /* 0x000ee8000c1e1900 */
[----:B------:R-:W3:Y:S01]  /*0550*/  @P1 LDG.E R5, desc[UR36][R8.64+0x8] ;  /* 0x0000082408051981 */ /* 0x000ee2000c1e1900 */
[C---:B------:R-:W-:Y:S02]  /*0560*/  VIADD R24, R20.reuse, 0x3 ;  /* 0x0000000314187836 */ /* 0x040fe40000000000 */
[----:B----4-:R-:W-:Y:S01]  /*0570*/  @P2 FFMA R16, R21, R18, R16 ;  /* 0x0000001215102223 */ /* 0x010fe20000000010 */
[----:B------:R-:W-:Y:S02]  /*0580*/  VIADD R18, R20, 0x4 ;  /* 0x0000000414127836 */ /* 0x000fe40000000000 */
[----:B------:R-:W-:Y:S01]  /*0590*/  ISETP.GE.AND P2, PT, R24, UR13, PT ;  /* 0x0000000d18007c0c */ /* 0x000fe2000bf46270 */
[----:B------:R-:W-:-:S02]  /*05a0*/  VIADD R21, R20, 0x5 ;  /* 0x0000000514157836 */ /* 0x000fc40000000000 */
[----:B------:R-:W-:Y:S02]  /*05b0*/  ISETP.GE.AND P4, PT, R18, UR13, PT ;  /* 0x0000000d12007c0c */ /* 0x000fe4000bf86270 */
[----:B------:R-:W-:Y:S01]  /*05c0*/  ISETP.GT.AND P2, PT, R24, -0x1, !P2 ;  /* 0xffffffff1800780c */ /* 0x000fe20005744270 */
[----:B------:R-:W-:Y:S01]  /*05d0*/  VIADD R24, R20, 0x6 ;  /* 0x0000000614187836 */ /* 0x000fe20000000000 */
[----:B------:R-:W-:Y:S02]  /*05e0*/  ISETP.GE.AND P3, PT, R21, UR13, PT ;  /* 0x0000000d15007c0c */ /* 0x000fe4000bf66270 */
[----:B------:R-:W-:Y:S02]  /*05f0*/  ISETP.GT.AND P4, PT, R18, -0x1, !P4 ;  /* 0xffffffff1200780c */ /* 0x000fe40006784270 */
[----:B------:R-:W-:Y:S01]  /*0600*/  PLOP3.LUT P2, PT, P0, P2, PT, 0x80, 0x8 ;  /* 0x000000000008781c */ /* 0x000fe20000745070 */
[----:B------:R-:W-:Y:S01]  /*0610*/  VIADD R20, R20, 0x7 ;  /* 0x0000000714147836 */ /* 0x000fe20000000000 */
[----:B------:R-:W-:-:S02]  /*0620*/  ISETP.GE.AND P5, PT, R24, UR13, PT ;  /* 0x0000000d18007c0c */ /* 0x000fc4000bfa6270 */
[----:B------:R-:W-:Y:S02]  /*0630*/  ISETP.GT.AND P3, PT, R21, -0x1, !P3 ;  /* 0xffffffff1500780c */ /* 0x000fe40005f64270 */
[----:B------:R-:W-:Y:S01]  /*0640*/  PLOP3.LUT P4, PT, P0, P4, PT, 0x80, 0x8 ;  /* 0x000000000008781c */ /* 0x000fe20000789070 */
[----:B--2---:R-:W-:Y:S01]  /*0650*/  @P6 FFMA R16, R23, R4, R16 ;  /* 0x0000000417106223 */ /* 0x004fe20000000010 */
[----:B------:R-:W-:Y:S02]  /*0660*/  ISETP.GT.AND P5, PT, R24, -0x1, !P5 ;  /* 0xffffffff1800780c */ /* 0x000fe40006fa4270 */
[C---:B------:R-:W-:Y:S02]  /*0670*/  ISETP.GE.AND P6, PT, R20.reuse, UR13, PT ;  /* 0x0000000d14007c0c */ /* 0x040fe4000bfc6270 */
[----:B------:R-:W-:Y:S01]  /*0680*/  PLOP3.LUT P3, PT, P0, P3, PT, 0x80, 0x8 ;  /* 0x000000000008781c */ /* 0x000fe20000767070 */
[----:B------:R-:W2:Y:S01]  /*0690*/  @P2 LDG.E R21, desc[UR36][R10.64+0xc] ;  /* 0x00000c240a152981 */ /* 0x000ea2000c1e1900 */
[----:B------:R-:W-:-:S02]  /*06a0*/  ISETP.GT.AND P6, PT, R20, -0x1, !P6 ;  /* 0xffffffff1400780c */ /* 0x000fc400077c4270 */
[----:B------:R-:W-:Y:S01]  /*06b0*/  PLOP3.LUT P5, PT, P0, P5, PT, 0x80, 0x8 ;  /* 0x000000000008781c */ /* 0x000fe200007ab070 */
[----:B------:R-:W2:Y:S01]  /*06c0*/  @P2 LDG.E R4, desc[UR36][R8.64+0xc] ;  /* 0x00000c2408042981 */ /* 0x000ea2000c1e1900 */
[----:B------:R-:W-:-:S03]  /*06d0*/  PLOP3.LUT P6, PT, P0, P6, PT, 0x80, 0x8 ;  /* 0x000000000008781c */ /* 0x000fc600007cd070 */
[----:B------:R-:W4:Y:S04]  /*06e0*/  @P4 LDG.E R23, desc[UR36][R10.64+0x10] ;  /* 0x000010240a174981 */ /* 0x000f28000c1e1900 */
[----:B------:R-:W4:Y:S01]  /*06f0*/  @P4 LDG.E R18, desc[UR36][R8.64+0x10] ;  /* 0x0000102408124981 */ /* 0x000f22000c1e1900 */
[----:B---3--:R-:W-:-:S03]  /*0700*/  @P1 FFMA R16, R19, R5, R16 ;  /* 0x0000000513101223 */ /* 0x008fc60000000010 */
[----:B------:R-:W3:Y:S04]  /*0710*/  @P3 LDG.E R25, desc[UR36][R10.64+0x14] ;  /* 0x000014240a193981 */ /* 0x000ee8000c1e1900 */
[----:B------:R-:W3:Y:S04]  /*0720*/  @P3 LDG.E R20, desc[UR36][R8.64+0x14] ;  /* 0x0000142408143981 */ /* 0x000ee8000c1e1900 */
[----:B------:R-:W5:Y:S04]  /*0730*/  @P5 LDG.E R5, desc[UR36][R10.64+0x18] ;  /* 0x000018240a055981 */ /* 0x000f68000c1e1900 */
[----:B------:R-:W5:Y:S04]  /*0740*/  @P5 LDG.E R19, desc[UR36][R8.64+0x18] ;  /* 0x0000182408135981 */ /* 0x000f68000c1e1900 */
[----:B------:R-:W5:Y:S04]  /*0750*/  @P6 LDG.E R27, desc[UR36][R10.64+0x1c] ;  /* 0x00001c240a1b6981 */ /* 0x000f68000c1e1900 */
[----:B------:R-:W5:Y:S01]  /*0760*/  @P6 LDG.E R24, desc[UR36][R8.64+0x1c] ;  /* 0x00001c2408186981 */ /* 0x000f62000c1e1900 */
[----:B------:R-:W-:-:S05]  /*0770*/  VIADD R22, R22, 0x8 ;  /* 0x0000000816167836 */ /* 0x000fca0000000000 */
[----:B------:R-:W-:Y:S01]  /*0780*/  ISETP.NE.AND P1, PT, R22, UR8, PT ;  /* 0x0000000816007c0c */ /* 0x000fe2000bf25270 */
[----:B--2---:R-:W-:-:S04]  /*0790*/  @P2 FFMA R16, R21, R4, R16 ;  /* 0x0000000415102223 */ /* 0x004fc80000000010 */
[----:B----4-:R-:W-:-:S04]  /*07a0*/  @P4 FFMA R16, R23, R18, R16 ;  /* 0x0000001217104223 */ /* 0x010fc80000000010 */
[----:B---3--:R-:W-:-:S04]  /*07b0*/  @P3 FFMA R16, R25, R20, R16 ;  /* 0x0000001419103223 */ /* 0x008fc80000000010 */
[----:B-----5:R-:W-:-:S04]  /*07c0*/  @P5 FFMA R16, R5, R19, R16 ;  /* 0x0000001305105223 */ /* 0x020fc80000000010 */
[----:B------:R-:W-:Y:S01]  /*07d0*/  @P6 FFMA R16, R27, R24, R16 ;  /* 0x000000181b106223 */ /* 0x000fe20000000010 */
[----:B------:R-:W-:Y:S06]  /*07e0*/  @P1 BRA `(.L_x_2) ;  /* 0xfffffff800d41947 */ /* 0x000fec000383ffff */
[----:B------:R-:W-:-:S07]  /*07f0*/  IMAD.U32 R18, RZ, RZ, UR8 ;  /* 0x00000008ff127e24 */ /* 0x000fce000f8e00ff */
.L_x_1:
[----:B------:R-:W-:-:S09]  /*0800*/  UISETP.NE.AND UP1, UPT, UR6, URZ, UPT ;  /* 0x000000ff0600728c */ /* 0x000fd2000bf25270 */
[----:B------:R-:W-:Y:S05]  /*0810*/  BRA.U !UP1, `(.L_x_3) ;  /* 0x00000005099c7547 */ /* 0x000fea000b800000 */
[----:B------:R-:W-:Y:S02]  /*0820*/  UIADD3 UR5, UPT, UPT, UR6, -0x1, URZ ;  /* 0xffffffff06057890 */ /* 0x000fe4000fffe0ff */
[----:B------:R-:W-:Y:S02]  /*0830*/  UISETP.NE.AND UP2, UPT, UR7, URZ, UPT ;  /* 0x000000ff0700728c */ /* 0x000fe4000bf45270 */
[----:B------:R-:W-:-:S09]  /*0840*/  UISETP.GE.U32.AND UP1, UPT, UR5, 0x3, UPT ;  /* 0x000000030500788c */ /* 0x000fd2000bf26070 */
[----:B------:R-:W-:Y:S05]  /*0850*/  BRA.U !UP1, `(.L_x_4) ;  /* 0x0000000109b47547 */ /* 0x000fea000b800000 */
[----:B------:R-:W-:Y:S01]  /*0860*/  IMAD.IADD R4, R14, 0x1, R18 ;  /* 0x000000010e047824 */ /* 0x000fe200078e0212 */
[----:B------:R-:W0:Y:S01]  /*0870*/  LDC.64 R2, c[0x0][0x390] ;  /* 0x0000e400ff027b82 */ /* 0x000e220000000a00 */
[----:B------:R-:W1:Y:S02]  /*0880*/  LDCU.64 UR10, c[0x0][0x380] ;  /* 0x00007000ff0a77ac */ /* 0x000e640008000a00 */
[C---:B------:R-:W-:Y:S01]  /*0890*/  VIADD R17, R4.reuse, 0x1 ;  /* 0x0000000104117836 */ /* 0x040fe20000000000 */
[C---:B------:R-:W-:Y:S01]  /*08a0*/  ISETP.GE.AND P1, PT, R4.reuse, UR13, PT ;  /* 0x0000000d04007c0c */ /* 0x040fe2000bf26270 */
[----:B------:R-:W-:-:S03]  /*08b0*/  VIADD R19, R4, 0x2 ;  /* 0x0000000204137836 */ /* 0x000fc60000000000 */
[C---:B------:R-:W-:Y:S01]  /*08c0*/  ISETP.GT.AND P1, PT, R4.reuse, -0x1, !P1 ;  /* 0xffffffff0400780c */ /* 0x040fe20004f24270 */
[----:B------:R-:W-:Y:S01]  /*08d0*/  VIADD R4, R4, 0x3 ;  /* 0x0000000304047836 */ /* 0x000fe20000000000 */
[----:B------:R-:W-:Y:S02]  /*08e0*/  ISETP.GE.AND P4, PT, R17, UR13, PT ;  /* 0x0000000d11007c0c */ /* 0x000fe4000bf86270 */
[----:B------:R-:W-:Y:S02]  /*08f0*/  PLOP3.LUT P1, PT, P0, P1, PT, 0x80, 0x8 ;  /* 0x000000000008781c */ /* 0x000fe40000723070 */
[----:B------:R-:W-:Y:S02]  /*0900*/  ISETP.GE.AND P3, PT, R19, UR13, PT ;  /* 0x0000000d13007c0c */ /* 0x000fe4000bf66270 */
[----:B------:R-:W-:Y:S02]  /*0910*/  ISETP.GT.AND P4, PT, R17, -0x1, !P4 ;  /* 0xffffffff1100780c */ /* 0x000fe40006784270 */
[----:B------:R-:W-:-:S02]  /*0920*/  ISETP.GT.AND P3, PT, R19, -0x1, !P3 ;  /* 0xffffffff1300780c */ /* 0x000fc40005f64270 */
[----:B------:R-:W-:Y:S02]  /*0930*/  IADD3 R17, P6, PT, R18, UR9, RZ ;  /* 0x0000000912117c10 */ /* 0x000fe4000ffde0ff */
[C---:B------:R-:W-:Y:S02]  /*0940*/  ISETP.GE.AND P2, PT, R4.reuse, UR13, PT ;  /* 0x0000000d04007c0c */ /* 0x040fe4000bf46270 */
[C---:B------:R-:W-:Y:S01]  /*0950*/  IADD3 R19, P5, PT, R15.reuse, R18, RZ ;  /* 0x000000120f137210 */ /* 0x040fe20007fbe0ff */
[----:B------:R-:W2:Y:S01]  /*0960*/  @P1 LDC.64 R8, c[0x0][0x380] ;  /* 0x0000e000ff081b82 */ /* 0x000ea20000000a00 */
[C---:B------:R-:W-:Y:S01]  /*0970*/  @P1 IMAD.IADD R5, R15.reuse, 0x1, R18 ;  /* 0x000000010f051824 */ /* 0x040fe200078e0212 */
[----:B------:R-:W-:Y:S01]  /*0980*/  PLOP3.LUT P4, PT, P0, P4, PT, 0x80, 0x8 ;  /* 0x000000000008781c */ /* 0x000fe20000789070 */
[----:B------:R-:W-:Y:S01]  /*0990*/  IMAD.X R20, RZ, RZ, RZ, P6 ;  /* 0x000000ffff147224 */ /* 0x000fe200030e06ff */
[----:B------:R-:W-:Y:S02]  /*09a0*/  ISETP.GT.AND P2, PT, R4, -0x1, !P2 ;  /* 0xffffffff0400780c */ /* 0x000fe40005744270 */
[----:B------:R-:W-:-:S02]  /*09b0*/  LEA.HI.X.SX32 R22, R15, RZ, 0x1, P5 ;  /* 0x000000ff0f167211 */ /* 0x000fc400028f0eff */
[----:B------:R-:W3:Y:S01]  /*09c0*/  @P1 LDC.64 R10, c[0x0][0x390] ;  /* 0x0000e400ff0a1b82 */ /* 0x000ee20000000a00 */
[----:B-1----:R-:W-:Y:S02]  /*09d0*/  LEA R4, P6, R19, UR10, 0x2 ;  /* 0x0000000a13047c11 */ /* 0x002fe4000f8c10ff */
[C---:B0-----:R-:W-:Y:S02]  /*09e0*/  LEA R2, P5, R17.reuse, R2, 0x2 ;  /* 0x0000000211027211 */ /* 0x041fe400078a10ff */
[----:B------:R-:W-:Y:S02]  /*09f0*/  PLOP3.LUT P3, PT, P0, P3, PT, 0x80, 0x8 ;  /* 0x000000000008781c */ /* 0x000fe40000767070 */
[----:B------:R-:W-:Y:S02]  /*0a00*/  LEA.HI.X R3, R17, R3, R20, 0x2, P5 ;  /* 0x0000000311037211 */ /* 0x000fe400028f1414 */
[----:B------:R-:W-:Y:S01]  /*0a10*/  PLOP3.LUT P2, PT, P0, P2, PT, 0x80, 0x8 ;  /* 0x000000000008781c */ /* 0x000fe20000745070 */
[----:B--2---:R-:W-:-:S08]  /*0a20*/  @P1 IMAD.WIDE R8, R5, 0x4, R8 ;  /* 0x0000000405081825 */ /* 0x004fd000078e0208 */
[----:B------:R-:W2:Y:S01]  /*0a30*/  @P3 LDG.E R20, desc[UR36][R2.64+0x8] ;  /* 0x0000082402143981 */ /* 0x000ea2000c1e1900 */
[----:B------:R-:W-:-:S03]  /*0a40*/  @P1 VIADD R5, R18, UR9 ;  /* 0x0000000912051c36 */ /* 0x000fc60008000000 */
[----:B------:R-:W4:Y:S01]  /*0a50*/  @P1 LDG.E R9, desc[UR36][R8.64] ;  /* 0x0000002408091981 */ /* 0x000f22000c1e1900 */
[----:B---3--:R-:W-:Y:S01]  /*0a60*/  @P1 IMAD.WIDE.U32 R10, R5, 0x4, R10 ;  /* 0x00000004050a1825 */ /* 0x008fe200078e000a */
[----:B------:R-:W-:Y:S02]  /*0a70*/  LEA.HI.X R5, R19, UR11, R22, 0x2, P6 ;  /* 0x0000000b13057c11 */ /* 0x000fe4000b0f1416 */
[----:B------:R-:W3:Y:S04]  /*0a80*/  @P4 LDG.E R19, desc[UR36][R2.64+0x4] ;  /* 0x0000042402134981 */ /* 0x000ee8000c1e1900 */
[----:B------:R-:W4:Y:S04]  /*0a90*/  @P1 LDG.E R10, desc[UR36][R10.64] ;  /* 0x000000240a0a1981 */ /* 0x000f28000c1e1900 */
[----:B------:R-:W3:Y:S04]  /*0aa0*/  @P4 LDG.E R17, desc[UR36][R4.64+0x4] ;  /* 0x0000042404114981 */ /* 0x000ee8000c1e1900 */
[----:B------:R-:W2:Y:S04]  /*0ab0*/  @P3 LDG.E R21, desc[UR36][R4.64+0x8] ;  /* 0x0000082404153981 */ /* 0x000ea8000c1e1900 */
[----:B------:R-:W5:Y:S04]  /*0ac0*/  @P2 LDG.E R23, desc[UR36][R4.64+0xc] ;  /* 0x00000c2404172981 */ /* 0x000f68000c1e1900 */
[----:B------:R-:W5:Y:S01]  /*0ad0*/  @P2 LDG.E R22, desc[UR36][R2.64+0xc] ;  /* 0x00000c2402162981 */ /* 0x000f62000c1e1900 */
[----:B------:R-:W-:-:S02]  /*0ae0*/  VIADD R18, R18, 0x4 ;  /* 0x0000000412127836 */ /* 0x000fc40000000000 */
[----:B----4-:R-:W-:-:S04]  /*0af0*/  @P1 FFMA R16, R9, R10, R16 ;  /* 0x0000000a09101223 */ /* 0x010fc80000000010 */
[----:B---3--:R-:W-:-:S04]  /*0b00*/  @P4 FFMA R16, R17, R19, R16 ;  /* 0x0000001311104223 */ /* 0x008fc80000000010 */
[----:B--2---:R-:W-:-:S04]  /*0b10*/  @P3 FFMA R16, R21, R20, R16 ;  /* 0x0000001415103223 */ /* 0x004fc80000000010 */
[----:B-----5:R-:W-:-:S07]  /*0b20*/  @P2 FFMA R16, R23, R22, R16 ;  /* 0x0000001617102223 */ /* 0x020fce0000000010 */
.L_x_4:
[----:B------:R-:W-:Y:S05]  /*0b30*/  BRA.U !UP2, `(.L_x_3) ;  /* 0x000000010ad47547 */ /* 0x000fea000b800000 */
[----:B------:R-:W-:Y:S01]  /*0b40*/  UISETP.NE.AND UP1, UPT, UR7, 0x1, UPT ;  /* 0x000000010700788c */ /* 0x000fe2000bf25270 */
[----:B------:R-:W0:Y:S08]  /*0b50*/  LDCU UR5, c[0x0][0x398] ;  /* 0x00007300ff0577ac */ /* 0x000e300008000800 */
[----:B------:R-:W-:Y:S05]  /*0b60*/  BRA.U !UP1, `(.L_x_5) ;  /* 0x0000000109807547 */ /* 0x000fea000b800000 */
[----:B------:R-:W-:-:S04]  /*0b70*/  IMAD.IADD R3, R14, 0x1, R18 ;  /* 0x000000010e037824 */ /* 0x000fc800078e0212 */
[C---:B------:R-:W-:Y:S01]  /*0b80*/  VIADD R2, R3.reuse, 0x1 ;  /* 0x0000000103027836 */ /* 0x040fe20000000000 */
[----:B------:R-:W-:-:S04]  /*0b90*/  ISETP.GE.AND P1, PT, R3, UR13, PT ;  /* 0x0000000d03007c0c */ /* 0x000fc8000bf26270 */
[----:B------:R-:W-:Y:S02]  /*0ba0*/  ISETP.GT.AND P1, PT, R3, -0x1, !P1 ;  /* 0xffffffff0300780c */ /* 0x000fe40004f24270 */
[C---:B------:R-:W-:Y:S02]  /*0bb0*/  ISETP.GE.AND P2, PT, R2.reuse, UR13, PT ;  /* 0x0000000d02007c0c */ /* 0x040fe4000bf46270 */
[----:B------:R-:W-:Y:S02]  /*0bc0*/  PLOP3.LUT P1, PT, P0, P1, PT, 0x80, 0x8 ;  /* 0x000000000008781c */ /* 0x000fe40000723070 */
[----:B------:R-:W-:-:S04]  /*0bd0*/  ISETP.GT.AND P2, PT, R2, -0x1, !P2 ;  /* 0xffffffff0200780c */ /* 0x000fc80005744270 */
[----:B------:R-:W-:-:S07]  /*0be0*/  PLOP3.LUT P2, PT, P0, P2, PT, 0x80, 0x8 ;  /* 0x000000000008781c */ /* 0x000fce0000745070 */
[----:B------:R-:W1:Y:S01]  /*0bf0*/  @P1 LDC.64 R8, c[0x0][0x380] ;  /* 0x0000e000ff081b82 */ /* 0x000e620000000a00 */
[----:B------:R-:W-:-:S05]  /*0c00*/  @P1 IMAD.IADD R19, R15, 0x1, R18 ;  /* 0x000000010f131824 */ /* 0x000fca00078e0212 */
[----:B------:R-:W-:Y:S02]  /*0c10*/  @P2 SHF.R.S32.HI R20, RZ, 0x1f, R18 ;  /* 0x0000001fff142819 */ /* 0x000fe40000011412 */
[----:B------:R-:W2:Y:S01]  /*0c20*/  @P2 LDC.64 R2, c[0x0][0x380] ;  /* 0x0000e000ff022b82 */ /* 0x000ea20000000a00 */
[C---:B------:R-:W-:Y:S02]  /*0c30*/  @P2 IADD3 R17, P3, PT, R15.reuse, R18, RZ ;  /* 0x000000120f112210 */ /* 0x040fe40007f7e0ff */
[----:B------:R-:W-:Y:S02]  /*0c40*/  @P2 IADD3 R21, P4, PT, R18, UR9, RZ ;  /* 0x0000000912152c10 */ /* 0x000fe4000ff9e0ff */
[----:B------:R-:W-:-:S03]  /*0c50*/  @P2 LEA.HI.X.SX32 R22, R15, R20, 0x1, P3 ;  /* 0x000000140f162211 */ /* 0x000fc600018f0eff */
[----:B------:R-:W3:Y:S01]  /*0c60*/  @P1 LDC.64 R10, c[0x0][0x390] ;  /* 0x0000e400ff0a1b82 */ /* 0x000ee20000000a00 */
[----:B------:R-:W-:-:S07]  /*0c70*/  @P2 IMAD.X R20, RZ, RZ, R20, P4 ;  /* 0x000000ffff142224 */ /* 0x000fce00020e0614 */
[----:B------:R-:W4:Y:S01]  /*0c80*/  @P2 LDC.64 R4, c[0x0][0x390] ;  /* 0x0000e400ff042b82 */ /* 0x000f220000000a00 */
[----:B-1----:R-:W-:-:S04]  /*0c90*/  @P1 IMAD.WIDE R8, R19, 0x4, R8 ;  /* 0x0000000413081825 */ /* 0x002fc800078e0208 */
[----:B------:R-:W-:Y:S02]  /*0ca0*/  @P1 VIADD R19, R18, UR9 ;  /* 0x0000000912131c36 */ /* 0x000fe40008000000 */
[----:B------:R-:W5:Y:S01]  /*0cb0*/  @P1 LDG.E R9, desc[UR36][R8.64] ;  /* 0x0000002408091981 */ /* 0x000f62000c1e1900 */
[----:B--2---:R-:W-:-:S04]  /*0cc0*/  @P2 LEA R2, P3, R17, R2, 0x2 ;  /* 0x0000000211022211 */ /* 0x004fc800078610ff */
[----:B------:R-:W-:Y:S01]  /*0cd0*/  @P2 LEA.HI.X R3, R17, R3, R22, 0x2, P3 ;  /* 0x0000000311032211 */ /* 0x000fe200018f1416 */
[----:B---3--:R-:W-:-:S05]  /*0ce0*/  @P1 IMAD.WIDE.U32 R10, R19, 0x4, R10 ;  /* 0x00000004130a1825 */ /* 0x008fca00078e000a */
[----:B------:R-:W2:Y:S04]  /*0cf0*/  @P2 LDG.E R3, desc[UR36][R2.64+0x4] ;  /* 0x0000042402032981 */ /* 0x000ea8000c1e1900 */
[----:B------:R-:W5:Y:S01]  /*0d00*/  @P1 LDG.E R10, desc[UR36][R10.64] ;  /* 0x000000240a0a1981 */ /* 0x000f62000c1e1900 */
[----:B----4-:R-:W-:-:S04]  /*0d10*/  @P2 LEA R4, P4, R21, R4, 0x2 ;  /* 0x0000000415042211 */ /* 0x010fc800078810ff */
[----:B------:R-:W-:-:S05]  /*0d20*/  @P2 LEA.HI.X R5, R21, R5, R20, 0x2, P4 ;  /* 0x0000000515052211 */ /* 0x000fca00020f1414 */
[----:B------:R-:W2:Y:S01]  /*0d30*/  @P2 LDG.E R4, desc[UR36][R4.64+0x4] ;  /* 0x0000042404042981 */ /* 0x000ea2000c1e1900 */
[----:B------:R-:W-:Y:S02]  /*0d40*/  VIADD R18, R18, 0x2 ;  /* 0x0000000212127836 */ /* 0x000fe40000000000 */
[----:B-----5:R-:W-:-:S04]  /*0d50*/  @P1 FFMA R16, R9, R10, R16 ;  /* 0x0000000a09101223 */ /* 0x020fc80000000010 */
[----:B--2---:R-:W-:-:S07]  /*0d60*/  @P2 FFMA R16, R3, R4, R16 ;  /* 0x0000000403102223 */ /* 0x004fce0000000010 */
.L_x_5:
[----:B------:R-:W-:Y:S01]  /*0d70*/  IMAD.IADD R2, R14, 0x1, R18 ;  /* 0x000000010e027824 */ /* 0x000fe200078e0212 */
[----:B0-----:R-:W-:Y:S01]  /*0d80*/  ULOP3.LUT UP1, URZ, UR5, 0x1, URZ, 0xc0, !UPT ;  /* 0x0000000105ff7892 */ /* 0x001fe2000f82c0ff */
[----:B------:R-:W-:Y:S03]  /*0d90*/  BSSY.RECONVERGENT B0, `(.L_x_3) ;  /* 0x000000f000007945 */ /* 0x000fe60003800200 */
[C---:B------:R-:W-:Y:S02]  /*0da0*/  ISETP.GE.AND P1, PT, R2.reuse, UR13, PT ;  /* 0x0000000d02007c0c */ /* 0x040fe4000bf26270 */
[----:B------:R-:W-:Y:S02]  /*0db0*/  PLOP3.LUT P2, PT, PT, PT, UP1, 0x80, 0x8 ;  /* 0x000000000008781c */ /* 0x000fe40003f4f018 */
[----:B------:R-:W-:-:S04]  /*0dc0*/  ISETP.GT.AND P1, PT, R2, -0x1, !P1 ;  /* 0xffffffff0200780c */ /* 0x000fc80004f24270 */
[----:B------:R-:W-:-:S13]  /*0dd0*/  PLOP3.LUT P1, PT, P1, P0, P2, 0x7f, 0x0 ;  /* 0x000000000000781c */ /* 0x000fda0000f20f27 */
[----:B------:R-:W-:Y:S05]  /*0de0*/  @P1 BRA `(.L_x_6) ;  /* 0x0000000000241947 */ /* 0x000fea0003800000 */
[----:B------:R-:W0:Y:S01]  /*0df0*/  LDC.64 R2, c[0x0][0x380] ;  /* 0x0000e000ff027b82 */ /* 0x000e220000000a00 */
[----:B------:R-:W-:Y:S02]  /*0e00*/  IMAD.IADD R15, R15, 0x1, R18 ;  /* 0x000000010f0f7824 */ /* 0x000fe400078e0212 */
[----:B------:R-:W-:-:S05]  /*0e10*/  VIADD R9, R18, UR9 ;  /* 0x0000000912097c36 */ /* 0x000fca0008000000 */
[----:B------:R-:W1:Y:S01]  /*0e20*/  LDC.64 R4, c[0x0][0x390] ;  /* 0x0000e400ff047b82 */ /* 0x000e620000000a00 */
[----:B0-----:R-:W-:-:S06]  /*0e30*/  IMAD.WIDE R2, R15, 0x4, R2 ;  /* 0x000000040f027825 */ /* 0x001fcc00078e0202 */
[----:B------:R-:W2:Y:S01]  /*0e40*/  LDG.E R3, desc[UR36][R2.64] ;  /* 0x0000002402037981 */ /* 0x000ea2000c1e1900 */
[----:B-1----:R-:W-:-:S06]  /*0e50*/  IMAD.WIDE.U32 R4, R9, 0x4, R4 ;  /* 0x0000000409047825 */ /* 0x002fcc00078e0004 */
[----:B------:R-:W2:Y:S02]  /*0e60*/  LDG.E R4, desc[UR36][R4.64] ;  /* 0x0000002404047981 */ /* 0x000ea4000c1e1900 */
[----:B--2---:R-:W-:-:S07]  /*0e70*/  FFMA R16, R3, R4, R16 ;  /* 0x0000000403107223 */ /* 0x004fce0000000010 */
.L_x_6:
[----:B------:R-:W-:Y:S05]  /*0e80*/  BSYNC.RECONVERGENT B0 ;  /* 0x0000000000007941 */ /* 0x000fea0003800200 */
.L_x_3:
[----:B------:R-:W-:Y:S05]  /*0e90*/  BRA.U UP0, `(.L_x_7) ;  /* 0xfffffff100e47547 */ /* 0x000fea000b83ffff */
.L_x_0:
[----:B------:R-:W-:Y:S01]  /*0ea0*/  IMAD R2, R0, UR13, R13 ;  /* 0x0000000d00027c24 */ /* 0x000fe2000f8e020d */
[----:B------:R-:W-:Y:S01]  /*0eb0*/  MOV R0, 0x0 ;  /* 0x0000000000007802 */ /* 0x000fe20000000f00 */
[----:B------:R-:W0:Y:S03]  /*0ec0*/  LDCU.64 UR4, c[0x4][0x8] ;  /* 0x01000100ff0477ac */ /* 0x000e260008000a00 */
[----:B------:R1:W-:Y:S01]  /*0ed0*/  STL [R1], R2 ;  /* 0x0000000201007387 */ /* 0x0003e20000100800 */
[----:B------:R1:W2:Y:S01]  /*0ee0*/  LDC.64 R8, c[0x4][R0] ;  /* 0x0100000000087b82 */ /* 0x0002a20000000a00 */
[----:B0-----:R-:W-:Y:S02]  /*0ef0*/  IMAD.U32 R4, RZ, RZ, UR4 ;  /* 0x00000004ff047e24 */ /* 0x001fe4000f8e00ff */
[----:B-1----:R-:W-:-:S07]  /*0f00*/  IMAD.U32 R5, RZ, RZ, UR5 ;  /* 0x00000005ff057e24 */ /* 0x002fce000f8e00ff */
[----:B------:R-:W-:-:S07]  /*0f10*/  LEPC R20, `(.L_x_8) ;  /* 0x000000001014794e */ /* 0x000fce0000000000 */
[----:B--2---:R-:W-:Y:S05]  /*0f20*/  CALL.ABS.NOINC R8 ;  /* 0x0000000008007343 */ /* 0x004fea0003c00000 */
.L_x_8:
[----:B------:R-:W0:Y:S02]  /*0f30*/  LDC.64 R4, c[0x0][0x3a0] ;  /* 0x0000e800ff047b82 */ /* 0x000e240000000a00 */
[----:B0-----:R-:W-:-:S05]  /*0f40*/  IMAD.WIDE R2, R2, 0x4, R4 ;  /* 0x0000000402027825 */ /* 0x001fca00078e0204 */
[----:B------:R-:W-:Y:S01]  /*0f50*/  STG.E desc[UR36][R2.64], R16 ;  /* 0x0000001002007986 */ /* 0x000fe2000c101924 */
[----:B------:R-:W-:Y:S05]  /*0f60*/  EXIT ;  /* 0x000000000000794d */ /* 0x000fea0003800000 */
.L_x_9:
[----:B------:R-:W-:-:S00]  /*0f70*/  BRA `(.L_x_9) ;  /* 0xfffffffc00fc7947 */ /* 0x000fc0000383ffff */
[----:B------:R-:W-:-:S00]  /*0f80*/  NOP ;  /* 0x0000000000007918 */ /* 0x000fc00000000000 */
[----:B------:R-:W-:-:S00]  /*0f90*/  NOP ;  /* 0x0000000000007918 */ /* 0x000fc00000000000 */
[----:B------:R-:W-:-:S00]  /*0fa0*/  NOP ;  /* 0x0000000000007918 */ /* 0x000fc00000000000 */
[----:B------:R-:W-:-:S00]  /*0fb0*/  NOP ;  /* 0x0000000000007918 */ /* 0x000fc00000000000 */
[----:B------:R-:W-:-:S00]  /*0fc0*/  NOP ;  /* 0x0000000000007918 */ /* 0x000fc00000000000 */
[----:B------:R-:W-:-:S00]  /*0fd0*/  NOP ;  /* 0x0000000000007918 */ /* 0x000fc00000000000 */
[----:B------:R-:W-:-:S00]  /*0fe0*/  NOP ;  /* 0x0000000000007918 */ /* 0x000fc00000000000 */
[----:B------:R-:W-:-:S00]  /*0ff0*/  NOP ;  /* 0x0000000000007918 */ /* 0x000fc00000000000 */
.L_x_10:


//--------------------- .nv.global.init           --------------------------
	.section	.nv.global.init,"aw",@progbits
.nv.global.init:
	.type		$str,@object
	.size		$str,(.L_0 - $str)
$str:
        /*0000*/ 	.byte	0x74, 0x65, 0x6d, 0x70, 0x3a, 0x20, 0x25, 0x64, 0x20, 0x0a, 0x00
.L_0:


//--------------------- .nv.shared.reserved.0     --------------------------
	.section	.nv.shared.reserved.0,"aw",@nobits
	.weak		__nv_reservedSMEM_offset_0_alias
	.size		__nv_reservedSMEM_offset_0_alias, 0, 64
	.other		__nv_reservedSMEM_offset_0_alias,@"STO_CUDA_RESERVED_SHARED STV_DEFAULT"
__nv_reservedSMEM_offset_0_alias:
	.zero		0
	.zero		64


//--------------------- .nv.constant0._Z17convolve2d_helperPfiiS_iiS_ --------------------------
	.section	.nv.constant0._Z17convolve2d_helperPfiiS_iiS_,"a",@progbits
	.sectionflags	@""
	.align	4
.nv.constant0._Z17convolve2d_helperPfiiS_iiS_:
	.zero		936


//--------------------- SYMBOLS --------------------------

	.type		.nv.reservedSmem.offset0,@object
	.size		.nv.reservedSmem.offset0,0x4
	.type		vprintf,@function
